//
// Generated by NVIDIA NVVM Compiler
//
// Compiler Build ID: CL-36424714
// Cuda compilation tools, release 13.0, V13.0.88
// Based on NVVM 20.0.0
//

.version 9.0
.target sm_100
.address_size 64

	// .globl	_ZN4QUIC22k_iter_red_black_multiEPfS0_S0_S0_S0_S0_S0_fS0_S0_iii
.extern .shared .align 16 .b8 _ZN4QUIC4dataE[];

.visible .entry _ZN4QUIC22k_iter_red_black_multiEPfS0_S0_S0_S0_S0_S0_fS0_S0_iii(
	.param .u64 .ptr .align 1 _ZN4QUIC22k_iter_red_black_multiEPfS0_S0_S0_S0_S0_S0_fS0_S0_iii_param_0,
	.param .u64 .ptr .align 1 _ZN4QUIC22k_iter_red_black_multiEPfS0_S0_S0_S0_S0_S0_fS0_S0_iii_param_1,
	.param .u64 .ptr .align 1 _ZN4QUIC22k_iter_red_black_multiEPfS0_S0_S0_S0_S0_S0_fS0_S0_iii_param_2,
	.param .u64 .ptr .align 1 _ZN4QUIC22k_iter_red_black_multiEPfS0_S0_S0_S0_S0_S0_fS0_S0_iii_param_3,
	.param .u64 .ptr .align 1 _ZN4QUIC22k_iter_red_black_multiEPfS0_S0_S0_S0_S0_S0_fS0_S0_iii_param_4,
	.param .u64 .ptr .align 1 _ZN4QUIC22k_iter_red_black_multiEPfS0_S0_S0_S0_S0_S0_fS0_S0_iii_param_5,
	.param .u64 .ptr .align 1 _ZN4QUIC22k_iter_red_black_multiEPfS0_S0_S0_S0_S0_S0_fS0_S0_iii_param_6,
	.param .f32 _ZN4QUIC22k_iter_red_black_multiEPfS0_S0_S0_S0_S0_S0_fS0_S0_iii_param_7,
	.param .u64 .ptr .align 1 _ZN4QUIC22k_iter_red_black_multiEPfS0_S0_S0_S0_S0_S0_fS0_S0_iii_param_8,
	.param .u64 .ptr .align 1 _ZN4QUIC22k_iter_red_black_multiEPfS0_S0_S0_S0_S0_S0_fS0_S0_iii_param_9,
	.param .u32 _ZN4QUIC22k_iter_red_black_multiEPfS0_S0_S0_S0_S0_S0_fS0_S0_iii_param_10,
	.param .u32 _ZN4QUIC22k_iter_red_black_multiEPfS0_S0_S0_S0_S0_S0_fS0_S0_iii_param_11,
	.param .u32 _ZN4QUIC22k_iter_red_black_multiEPfS0_S0_S0_S0_S0_S0_fS0_S0_iii_param_12
)
{
	.reg .pred 	%p<13>;
	.reg .b32 	%r<41>;
	.reg .b32 	%f<35>;
	.reg .b64 	%rd<47>;

	ld.param.u64 	%rd4, [_ZN4QUIC22k_iter_red_black_multiEPfS0_S0_S0_S0_S0_S0_fS0_S0_iii_param_1];
	ld.param.u64 	%rd6, [_ZN4QUIC22k_iter_red_black_multiEPfS0_S0_S0_S0_S0_S0_fS0_S0_iii_param_3];
	ld.param.u64 	%rd7, [_ZN4QUIC22k_iter_red_black_multiEPfS0_S0_S0_S0_S0_S0_fS0_S0_iii_param_4];
	ld.param.f32 	%f1, [_ZN4QUIC22k_iter_red_black_multiEPfS0_S0_S0_S0_S0_S0_fS0_S0_iii_param_7];
	ld.param.u64 	%rd10, [_ZN4QUIC22k_iter_red_black_multiEPfS0_S0_S0_S0_S0_S0_fS0_S0_iii_param_8];
	ld.param.u32 	%r16, [_ZN4QUIC22k_iter_red_black_multiEPfS0_S0_S0_S0_S0_S0_fS0_S0_iii_param_10];
	ld.param.u32 	%r19, [_ZN4QUIC22k_iter_red_black_multiEPfS0_S0_S0_S0_S0_S0_fS0_S0_iii_param_11];
	ld.param.u32 	%r18, [_ZN4QUIC22k_iter_red_black_multiEPfS0_S0_S0_S0_S0_S0_fS0_S0_iii_param_12];
	cvta.to.global.u64 	%rd1, %rd10;
	mov.u32 	%r1, %ntid.x;
	mov.u32 	%r2, %ctaid.x;
	div.s32 	%r3, %r16, %r1;
	div.s32 	%r20, %r2, %r3;
	rem.u32 	%r5, %r2, %r3;
	setp.eq.s32 	%p1, %r20, 0;
	add.s32 	%r21, %r19, -1;
	setp.eq.s32 	%p2, %r20, %r21;
	or.pred  	%p3, %p1, %p2;
	@%p3 bra 	$L__BB0_10;
	shl.b32 	%r22, %r1, 4;
	mov.u32 	%r23, _ZN4QUIC4dataE;
	add.s32 	%r6, %r23, %r22;
	shl.b32 	%r24, %r1, 3;
	mov.u32 	%r7, %tid.x;
	mov.u32 	%r25, %ctaid.y;
	mul.lo.s32 	%r26, %r19, %r16;
	mul.lo.s32 	%r8, %r2, %r1;
	add.s32 	%r9, %r8, %r7;
	sub.s32 	%r27, %r9, %r16;
	sub.s32 	%r28, %r9, %r26;
	mul.wide.u32 	%rd11, %r9, 4;
	add.s64 	%rd2, %rd1, %rd11;
	ld.global.f32 	%f2, [%rd2];
	shl.b32 	%r29, %r7, 2;
	add.s32 	%r10, %r6, %r29;
	st.shared.f32 	[%r10+4], %f2;
	mul.wide.s32 	%rd12, %r16, 4;
	add.s64 	%rd13, %rd2, %rd12;
	ld.global.f32 	%f3, [%rd13];
	add.s32 	%r11, %r23, %r29;
	st.shared.f32 	[%r11], %f3;
	mul.wide.s32 	%rd14, %r27, 4;
	add.s64 	%rd15, %rd1, %rd14;
	ld.global.f32 	%f4, [%rd15];
	shl.b32 	%r30, %r1, 2;
	add.s32 	%r12, %r11, %r30;
	st.shared.f32 	[%r12], %f4;
	mul.wide.s32 	%rd16, %r26, 4;
	add.s64 	%rd17, %rd2, %rd16;
	ld.global.f32 	%f5, [%rd17];
	add.s32 	%r13, %r11, %r24;
	st.shared.f32 	[%r13], %f5;
	mul.wide.s32 	%rd18, %r28, 4;
	add.s64 	%rd19, %rd1, %rd18;
	ld.global.f32 	%f6, [%rd19];
	add.s32 	%r14, %r13, %r30;
	st.shared.f32 	[%r14], %f6;
	add.s32 	%r31, %r7, %r25;
	add.s32 	%r32, %r31, %r18;
	add.s32 	%r33, %r32, %r20;
	and.b32  	%r34, %r33, 1;
	setp.eq.b32 	%p4, %r34, 1;
	@%p4 bra 	$L__BB0_10;
	add.s32 	%r15, %r6, %r30;
	setp.ne.s32 	%p5, %r5, 0;
	@%p5 bra 	$L__BB0_6;
	setp.ne.s32 	%p8, %r3, 1;
	@%p8 bra 	$L__BB0_5;
	setp.eq.s32 	%p10, %r7, 0;
	add.s32 	%r40, %r1, -1;
	setp.eq.s32 	%p11, %r7, %r40;
	or.pred  	%p12, %p10, %p11;
	@%p12 bra 	$L__BB0_10;
	bra.uni 	$L__BB0_9;
$L__BB0_5:
	add.s32 	%r38, %r8, %r1;
	mul.wide.u32 	%rd26, %r38, 4;
	add.s64 	%rd27, %rd1, %rd26;
	ld.global.f32 	%f10, [%rd27];
	st.shared.f32 	[%r15+4], %f10;
	setp.eq.s32 	%p9, %r7, 0;
	@%p9 bra 	$L__BB0_10;
	bra.uni 	$L__BB0_9;
$L__BB0_6:
	add.s32 	%r36, %r3, -1;
	setp.ne.s32 	%p6, %r5, %r36;
	@%p6 bra 	$L__BB0_8;
	mul.wide.u32 	%rd24, %r8, 4;
	add.s64 	%rd25, %rd1, %rd24;
	ld.global.f32 	%f9, [%rd25+-4];
	st.shared.f32 	[%r6], %f9;
	add.s32 	%r37, %r1, -1;
	setp.eq.s32 	%p7, %r7, %r37;
	@%p7 bra 	$L__BB0_10;
	bra.uni 	$L__BB0_9;
$L__BB0_8:
	mul.wide.u32 	%rd20, %r8, 4;
	add.s64 	%rd21, %rd1, %rd20;
	ld.global.f32 	%f7, [%rd21+-4];
	st.shared.f32 	[%r6], %f7;
	mul.wide.s32 	%rd22, %r1, 4;
	add.s64 	%rd23, %rd21, %rd22;
	ld.global.f32 	%f8, [%rd23];
	st.shared.f32 	[%r15+4], %f8;
$L__BB0_9:
	ld.param.u64 	%rd46, [_ZN4QUIC22k_iter_red_black_multiEPfS0_S0_S0_S0_S0_S0_fS0_S0_iii_param_6];
	ld.param.u64 	%rd45, [_ZN4QUIC22k_iter_red_black_multiEPfS0_S0_S0_S0_S0_S0_fS0_S0_iii_param_5];
	ld.param.u64 	%rd44, [_ZN4QUIC22k_iter_red_black_multiEPfS0_S0_S0_S0_S0_S0_fS0_S0_iii_param_2];
	ld.param.u64 	%rd43, [_ZN4QUIC22k_iter_red_black_multiEPfS0_S0_S0_S0_S0_S0_fS0_S0_iii_param_0];
	bar.sync 	0;
	cvta.to.global.u64 	%rd28, %rd43;
	add.s64 	%rd30, %rd28, %rd11;
	ld.global.f32 	%f11, [%rd30];
	ld.shared.f32 	%f12, [%r10+8];
	cvta.to.global.u64 	%rd31, %rd4;
	add.s64 	%rd32, %rd31, %rd11;
	ld.global.f32 	%f13, [%rd32];
	ld.shared.f32 	%f14, [%r10];
	mul.f32 	%f15, %f13, %f14;
	fma.rn.f32 	%f16, %f11, %f12, %f15;
	cvta.to.global.u64 	%rd33, %rd44;
	add.s64 	%rd34, %rd33, %rd11;
	ld.global.f32 	%f17, [%rd34];
	ld.shared.f32 	%f18, [%r11];
	cvta.to.global.u64 	%rd35, %rd6;
	add.s64 	%rd36, %rd35, %rd11;
	ld.global.f32 	%f19, [%rd36];
	ld.shared.f32 	%f20, [%r12];
	mul.f32 	%f21, %f19, %f20;
	fma.rn.f32 	%f22, %f17, %f18, %f21;
	add.f32 	%f23, %f16, %f22;
	cvta.to.global.u64 	%rd37, %rd7;
	add.s64 	%rd38, %rd37, %rd11;
	ld.global.f32 	%f24, [%rd38];
	ld.shared.f32 	%f25, [%r13];
	cvta.to.global.u64 	%rd39, %rd45;
	add.s64 	%rd40, %rd39, %rd11;
	ld.global.f32 	%f26, [%rd40];
	ld.shared.f32 	%f27, [%r14];
	mul.f32 	%f28, %f26, %f27;
	fma.rn.f32 	%f29, %f24, %f25, %f28;
	add.f32 	%f30, %f23, %f29;
	cvta.to.global.u64 	%rd41, %rd46;
	add.s64 	%rd42, %rd41, %rd11;
	ld.global.f32 	%f31, [%rd42];
	sub.f32 	%f32, %f30, %f31;
	ld.shared.f32 	%f33, [%r10+4];
	fma.rn.f32 	%f34, %f1, %f33, %f32;
	st.shared.f32 	[%r10+4], %f34;
	st.global.f32 	[%rd2], %f34;
$L__BB0_10:
	ret;

}


// ===== COMPILED SASS (sm_100) =====

	.target	sm_100

	.elftype	@"ET_EXEC"


//--------------------- .note.nv.tkinfo           --------------------------
	.section	.note.nv.tkinfo,"",@"SHT_NOTE"
	.sectionflags	@"SHF_NOTE_NV_TKINFO"
	.tkinfo
        /*0018*/ 	.word	0x00000002
        /*0030*/ 	.string	""
        /*0030*/ 	.string	"ptxas"
        /*0030*/ 	.string	"Cuda compilation tools, release 13.0, V13.0.88"
        /*0030*/ 	.string	"Build cuda_13.0.r13.0/compiler.36424714_0"
        /*0030*/ 	.string	"-arch sm_100 -m 64 "



//--------------------- .note.nv.cuinfo           --------------------------
	.section	.note.nv.cuinfo,"",@"SHT_NOTE"
	.sectionflags	@"SHF_NOTE_NV_CUINFO"
        /*0018*/ 	.short	0x0002
        /*001a*/ 	.short	0x0064
        /*001c*/ 	.short	0x0082
	.zero		2


//--------------------- .nv.info                  --------------------------
	.section	.nv.info,"",@"SHT_CUDA_INFO"
	.align	4


	//----- nvinfo : EIATTR_REGCOUNT
	.align		4
        /*0000*/ 	.byte	0x04, 0x2f
        /*0002*/ 	.short	(.L_1 - .L_0)
	.align		4
.L_0:
        /*0004*/ 	.word	index@(_ZN4QUIC22k_iter_red_black_multiEPfS0_S0_S0_S0_S0_S0_fS0_S0_iii)
        /*0008*/ 	.word	0x00000020


	//----- nvinfo : EIATTR_FRAME_SIZE
	.align		4
.L_1:
        /*000c*/ 	.byte	0x04, 0x11
        /*000e*/ 	.short	(.L_3 - .L_2)
	.align		4
.L_2:
        /*0010*/ 	.word	index@(_ZN4QUIC22k_iter_red_black_multiEPfS0_S0_S0_S0_S0_S0_fS0_S0_iii)
        /*0014*/ 	.word	0x00000000


	//----- nvinfo : EIATTR_MIN_STACK_SIZE
	.align		4
.L_3:
        /*0018*/ 	.byte	0x04, 0x12
        /*001a*/ 	.short	(.L_5 - .L_4)
	.align		4
.L_4:
        /*001c*/ 	.word	index@(_ZN4QUIC22k_iter_red_black_multiEPfS0_S0_S0_S0_S0_S0_fS0_S0_iii)
        /*0020*/ 	.word	0x00000000
.L_5:


//--------------------- .nv.compat                --------------------------
	.section	.nv.compat,"",@"SHT_CUDA_COMPAT_INFO"
	.align	4
        /*0000*/ 	.byte	0x02, 0x09, 0x00, 0x00, 0x02, 0x02, 0x01, 0x00, 0x02, 0x05, 0x05, 0x00, 0x03, 0x07, 0x01, 0x01
        /*0010*/ 	.byte	0x02, 0x03, 0x00, 0x00, 0x02, 0x06, 0x01, 0x00, 0x04, 0x0b, 0x08, 0x00, 0x09, 0x00, 0x00, 0x00
        /*0020*/ 	.byte	0x00, 0x00, 0x00, 0x00


//--------------------- .nv.info._ZN4QUIC22k_iter_red_black_multiEPfS0_S0_S0_S0_S0_S0_fS0_S0_iii --------------------------
	.section	.nv.info._ZN4QUIC22k_iter_red_black_multiEPfS0_S0_S0_S0_S0_S0_fS0_S0_iii,"",@"SHT_CUDA_INFO"
	.sectionflags	@""
	.align	4


	//----- nvinfo : EIATTR_CUDA_API_VERSION
	.align		4
        /*0000*/ 	.byte	0x04, 0x37
        /*0002*/ 	.short	(.L_7 - .L_6)
.L_6:
        /*0004*/ 	.word	0x00000082


	//----- nvinfo : EIATTR_KPARAM_INFO
	.align		4
.L_7:
        /*0008*/ 	.byte	0x04, 0x17
        /*000a*/ 	.short	(.L_9 - .L_8)
.L_8:
        /*000c*/ 	.word	0x00000000
        /*0010*/ 	.short	0x000c
        /*0012*/ 	.short	0x0058
        /*0014*/ 	.byte	0x00, 0xf0, 0x11, 0x00


	//----- nvinfo : EIATTR_KPARAM_INFO
	.align		4
.L_9:
        /*0018*/ 	.byte	0x04, 0x17
        /*001a*/ 	.short	(.L_11 - .L_10)
.L_10:
        /*001c*/ 	.word	0x00000000
        /*0020*/ 	.short	0x000b
        /*0022*/ 	.short	0x0054
        /*0024*/ 	.byte	0x00, 0xf0, 0x11, 0x00


	//----- nvinfo : EIATTR_KPARAM_INFO
	.align		4
.L_11:
        /*0028*/ 	.byte	0x04, 0x17
        /*002a*/ 	.short	(.L_13 - .L_12)
.L_12:
        /*002c*/ 	.word	0x00000000
        /*0030*/ 	.short	0x000a
        /*0032*/ 	.short	0x0050
        /*0034*/ 	.byte	0x00, 0xf0, 0x11, 0x00


	//----- nvinfo : EIATTR_KPARAM_INFO
	.align		4
.L_13:
        /*0038*/ 	.byte	0x04, 0x17
        /*003a*/ 	.short	(.L_15 - .L_14)
.L_14:
        /*003c*/ 	.word	0x00000000
        /*0040*/ 	.short	0x0009
        /*0042*/ 	.short	0x0048
        /*0044*/ 	.byte	0x00, 0xf5, 0x21, 0x00


	//----- nvinfo : EIATTR_KPARAM_INFO
	.align		4
.L_15:
        /*0048*/ 	.byte	0x04, 0x17
        /*004a*/ 	.short	(.L_17 - .L_16)
.L_16:
        /*004c*/ 	.word	0x00000000
        /*0050*/ 	.short	0x0008
        /*0052*/ 	.short	0x0040
        /*0054*/ 	.byte	0x00, 0xf5, 0x21, 0x00


	//----- nvinfo : EIATTR_KPARAM_INFO
	.align		4
.L_17:
        /*0058*/ 	.byte	0x04, 0x17
        /*005a*/ 	.short	(.L_19 - .L_18)
.L_18:
        /*005c*/ 	.word	0x00000000
        /*0060*/ 	.short	0x0007
        /*0062*/ 	.short	0x0038
        /*0064*/ 	.byte	0x00, 0xf0, 0x11, 0x00


	//----- nvinfo : EIATTR_KPARAM_INFO
	.align		4
.L_19:
        /*0068*/ 	.byte	0x04, 0x17
        /*006a*/ 	.short	(.L_21 - .L_20)
.L_20:
        /*006c*/ 	.word	0x00000000
        /*0070*/ 	.short	0x0006
        /*0072*/ 	.short	0x0030
        /*0074*/ 	.byte	0x00, 0xf5, 0x21, 0x00


	//----- nvinfo : EIATTR_KPARAM_INFO
	.align		4
.L_21:
        /*0078*/ 	.byte	0x04, 0x17
        /*007a*/ 	.short	(.L_23 - .L_22)
.L_22:
        /*007c*/ 	.word	0x00000000
        /*0080*/ 	.short	0x0005
        /*0082*/ 	.short	0x0028
        /*0084*/ 	.byte	0x00, 0xf5, 0x21, 0x00


	//----- nvinfo : EIATTR_KPARAM_INFO
	.align		4
.L_23:
        /*0088*/ 	.byte	0x04, 0x17
        /*008a*/ 	.short	(.L_25 - .L_24)
.L_24:
        /*008c*/ 	.word	0x00000000
        /*0090*/ 	.short	0x0004
        /*0092*/ 	.short	0x0020
        /*0094*/ 	.byte	0x00, 0xf5, 0x21, 0x00


	//----- nvinfo : EIATTR_KPARAM_INFO
	.align		4
.L_25:
        /*0098*/ 	.byte	0x04, 0x17
        /*009a*/ 	.short	(.L_27 - .L_26)
.L_26:
        /*009c*/ 	.word	0x00000000
        /*00a0*/ 	.short	0x0003
        /*00a2*/ 	.short	0x0018
        /*00a4*/ 	.byte	0x00, 0xf5, 0x21, 0x00


	//----- nvinfo : EIATTR_KPARAM_INFO
	.align		4
.L_27:
        /*00a8*/ 	.byte	0x04, 0x17
        /*00aa*/ 	.short	(.L_29 - .L_28)
.L_28:
        /*00ac*/ 	.word	0x00000000
        /*00b0*/ 	.short	0x0002
        /*00b2*/ 	.short	0x0010
        /*00b4*/ 	.byte	0x00, 0xf5, 0x21, 0x00


	//----- nvinfo : EIATTR_KPARAM_INFO
	.align		4
.L_29:
        /*00b8*/ 	.byte	0x04, 0x17
        /*00ba*/ 	.short	(.L_31 - .L_30)
.L_30:
        /*00bc*/ 	.word	0x00000000
        /*00c0*/ 	.short	0x0001
        /*00c2*/ 	.short	0x0008
        /*00c4*/ 	.byte	0x00, 0xf5, 0x21, 0x00


	//----- nvinfo : EIATTR_KPARAM_INFO
	.align		4
.L_31:
        /*00c8*/ 	.byte	0x04, 0x17
        /*00ca*/ 	.short	(.L_33 - .L_32)
.L_32:
        /*00cc*/ 	.word	0x00000000
        /*00d0*/ 	.short	0x0000
        /*00d2*/ 	.short	0x0000
        /*00d4*/ 	.byte	0x00, 0xf5, 0x21, 0x00


	//----- nvinfo : EIATTR_SPARSE_MMA_MASK
	.align		4
.L_33:
        /*00d8*/ 	.byte	0x03, 0x50
        /*00da*/ 	.short	0x0000


	//----- nvinfo : EIATTR_MAXREG_COUNT
	.align		4
        /*00dc*/ 	.byte	0x03, 0x1b
        /*00de*/ 	.short	0x00ff


	//----- nvinfo : EIATTR_NUM_BARRIERS
	.align		4
        /*00e0*/ 	.byte	0x02, 0x4c
        /*00e2*/ 	.byte	0x01
	.zero		1


	//----- nvinfo : EIATTR_MERCURY_ISA_VERSION
	.align		4
        /*00e4*/ 	.byte	0x03, 0x5f
        /*00e6*/ 	.short	0x0101


	//----- nvinfo : EIATTR_VRC_CTA_INIT_COUNT
	.align		4
        /*00e8*/ 	.byte	0x02, 0x4a
	.zero		1
	.zero		1


	//----- nvinfo : EIATTR_EXIT_INSTR_OFFSETS
	.align		4
        /*00ec*/ 	.byte	0x04, 0x1c
        /*00ee*/ 	.short	(.L_35 - .L_34)


	//   ....[0]....
.L_34:
        /*00f0*/ 	.word	0x000003b0


	//   ....[1]....
        /*00f4*/ 	.word	0x00000730


	//   ....[2]....
        /*00f8*/ 	.word	0x000007c0


	//   ....[3]....
        /*00fc*/ 	.word	0x00000830


	//   ....[4]....
        /*0100*/ 	.word	0x000008d0


	//   ....[5]....
        /*0104*/ 	.word	0x00000bf0


	//----- nvinfo : EIATTR_CBANK_PARAM_SIZE
	.align		4
.L_35:
        /*0108*/ 	.byte	0x03, 0x19
        /*010a*/ 	.short	0x005c


	//----- nvinfo : EIATTR_PARAM_CBANK
	.align		4
        /*010c*/ 	.byte	0x04, 0x0a
        /*010e*/ 	.short	(.L_37 - .L_36)
	.align		4
.L_36:
        /*0110*/ 	.word	index@(.nv.constant0._ZN4QUIC22k_iter_red_black_multiEPfS0_S0_S0_S0_S0_S0_fS0_S0_iii)
        /*0114*/ 	.short	0x0380
        /*0116*/ 	.short	0x005c


	//----- nvinfo : EIATTR_SW_WAR
	.align		4
.L_37:
        /*0118*/ 	.byte	0x04, 0x36
        /*011a*/ 	.short	(.L_39 - .L_38)
.L_38:
        /*011c*/ 	.word	0x00000008
.L_39:


//--------------------- .nv.callgraph             --------------------------
	.section	.nv.callgraph,"",@"SHT_CUDA_CALLGRAPH"
	.align	4
	.sectionentsize	8
	.align		4
        /*0000*/ 	.word	0x00000000
	.align		4
        /*0004*/ 	.word	0xffffffff
	.align		4
        /*0008*/ 	.word	0x00000000
	.align		4
        /*000c*/ 	.word	0xfffffffe
	.align		4
        /*0010*/ 	.word	0x00000000
	.align		4
        /*0014*/ 	.word	0xfffffffd
	.align		4
        /*0018*/ 	.word	0x00000000
	.align		4
        /*001c*/ 	.word	0xfffffffc


//--------------------- .text._ZN4QUIC22k_iter_red_black_multiEPfS0_S0_S0_S0_S0_S0_fS0_S0_iii --------------------------
	.section	.text._ZN4QUIC22k_iter_red_black_multiEPfS0_S0_S0_S0_S0_S0_fS0_S0_iii,"ax",@progbits
	.align	128
        .global         _ZN4QUIC22k_iter_red_black_multiEPfS0_S0_S0_S0_S0_S0_fS0_S0_iii
        .type           _ZN4QUIC22k_iter_red_black_multiEPfS0_S0_S0_S0_S0_S0_fS0_S0_iii,@function
        .size           _ZN4QUIC22k_iter_red_black_multiEPfS0_S0_S0_S0_S0_S0_fS0_S0_iii,(.L_x_5 - _ZN4QUIC22k_iter_red_black_multiEPfS0_S0_S0_S0_S0_S0_fS0_S0_iii)
        .other          _ZN4QUIC22k_iter_red_black_multiEPfS0_S0_S0_S0_S0_S0_fS0_S0_iii,@"STO_CUDA_ENTRY STV_DEFAULT"
_ZN4QUIC22k_iter_red_black_multiEPfS0_S0_S0_S0_S0_S0_fS0_S0_iii:
.text._ZN4QUIC22k_iter_red_black_multiEPfS0_S0_S0_S0_S0_S0_fS0_S0_iii:
[----:B------:R-:W-:Y:S08]  /*0000*/  LDC R1, c[0x0][0x37c] ;  /* 0x0000df00ff017b82 */ /* 0x000ff00000000800 */
[----:B------:R-:W0:Y:S01]  /*0010*/  LDC R15, c[0x0][0x360] ;  /* 0x0000d800ff0f7b82 */ /* 0x000e220000000800 */
[----:B------:R-:W1:Y:S01]  /*0020*/  S2R R29, SR_CTAID.X ;  /* 0x00000000001d7919 */ /* 0x000e620000002500 */
[----:B------:R-:W2:Y:S06]  /*0030*/  LDCU UR5, c[0x0][0x3d4] ;  /* 0x00007a80ff0577ac */ /* 0x000eac0008000800 */
[----:B------:R-:W3:Y:S01]  /*0040*/  LDC R18, c[0x0][0x3d0] ;  /* 0x0000f400ff127b82 */ /* 0x000ee20000000800 */
[----:B--2---:R-:W-:Y:S01]  /*0050*/  UIADD3 UR4, UPT, UPT, UR5, -0x1, URZ ;  /* 0xffffffff05047890 */ /* 0x004fe2000fffe0ff */
[----:B0-----:R-:W-:-:S02]  /*0060*/  IABS R5, R15 ;  /* 0x0000000f00057213 */ /* 0x001fc40000000000 */
[----:B------:R-:W-:Y:S02]  /*0070*/  IABS R6, R15 ;  /* 0x0000000f00067213 */ /* 0x000fe40000000000 */
[----:B------:R-:W0:Y:S02]  /*0080*/  I2F.RP R0, R5 ;  /* 0x0000000500007306 */ /* 0x000e240000209400 */
[----:B------:R-:W-:-:S06]  /*0090*/  IADD3 R6, PT, PT, RZ, -R6, RZ ;  /* 0x80000006ff067210 */ /* 0x000fcc0007ffe0ff */
[----:B0-----:R-:W0:Y:S02]  /*00a0*/  MUFU.RCP R0, R0 ;  /* 0x0000000000007308 */ /* 0x001e240000001000 */
[----:B0-----:R-:W-:Y:S02]  /*00b0*/  IADD3 R2, PT, PT, R0, 0xffffffe, RZ ;  /* 0x0ffffffe00027810 */ /* 0x001fe40007ffe0ff */
[----:B---3--:R-:W-:-:S04]  /*00c0*/  IABS R0, R18 ;  /* 0x0000001200007213 */ /* 0x008fc80000000000 */
[----:B------:R0:W2:Y:S02]  /*00d0*/  F2I.FTZ.U32.TRUNC.NTZ R3, R2 ;  /* 0x0000000200037305 */ /* 0x0000a4000021f000 */
[----:B0-----:R-:W-:Y:S02]  /*00e0*/  IMAD.MOV.U32 R2, RZ, RZ, RZ ;  /* 0x000000ffff027224 */ /* 0x001fe400078e00ff */
[----:B--2---:R-:W-:-:S04]  /*00f0*/  IMAD.MOV R4, RZ, RZ, -R3 ;  /* 0x000000ffff047224 */ /* 0x004fc800078e0a03 */
[----:B------:R-:W-:-:S04]  /*0100*/  IMAD R7, R4, R5, RZ ;  /* 0x0000000504077224 */ /* 0x000fc800078e02ff */
[----:B------:R-:W-:Y:S01]  /*0110*/  IMAD.HI.U32 R3, R3, R7, R2 ;  /* 0x0000000703037227 */ /* 0x000fe200078e0002 */
[----:B------:R-:W-:Y:S02]  /*0120*/  MOV R7, R6 ;  /* 0x0000000600077202 */ /* 0x000fe40000000f00 */
[----:B-1----:R-:W-:-:S03]  /*0130*/  IABS R6, R29 ;  /* 0x0000001d00067213 */ /* 0x002fc60000000000 */
[----:B------:R-:W-:-:S04]  /*0140*/  IMAD.HI.U32 R14, R3, R0, RZ ;  /* 0x00000000030e7227 */ /* 0x000fc800078e00ff */
[----:B------:R-:W-:-:S05]  /*0150*/  IMAD R0, R14, R7, R0 ;  /* 0x000000070e007224 */ /* 0x000fca00078e0200 */
[----:B------:R-:W-:-:S13]  /*0160*/  ISETP.GT.U32.AND P2, PT, R5, R0, PT ;  /* 0x000000000500720c */ /* 0x000fda0003f44070 */
[----:B------:R-:W-:Y:S01]  /*0170*/  @!P2 IMAD.IADD R0, R0, 0x1, -R5 ;  /* 0x000000010000a824 */ /* 0x000fe200078e0a05 */
[----:B------:R-:W-:Y:S02]  /*0180*/  @!P2 IADD3 R14, PT, PT, R14, 0x1, RZ ;  /* 0x000000010e0ea810 */ /* 0x000fe40007ffe0ff */
[C---:B------:R-:W-:Y:S02]  /*0190*/  ISETP.NE.AND P2, PT, R15.reuse, RZ, PT ;  /* 0x000000ff0f00720c */ /* 0x040fe40003f45270 */
[----:B------:R-:W-:Y:S02]  /*01a0*/  ISETP.GE.U32.AND P0, PT, R0, R5, PT ;  /* 0x000000050000720c */ /* 0x000fe40003f06070 */
[----:B------:R-:W-:-:S04]  /*01b0*/  LOP3.LUT R0, R15, R18, RZ, 0x3c, !PT ;  /* 0x000000120f007212 */ /* 0x000fc800078e3cff */
[----:B------:R-:W-:-:S07]  /*01c0*/  ISETP.GE.AND P1, PT, R0, RZ, PT ;  /* 0x000000ff0000720c */ /* 0x000fce0003f26270 */
[----:B------:R-:W-:-:S06]  /*01d0*/  @P0 VIADD R14, R14, 0x1 ;  /* 0x000000010e0e0836 */ /* 0x000fcc0000000000 */
[----:B------:R-:W-:Y:S02]  /*01e0*/  @!P1 IADD3 R14, PT, PT, -R14, RZ, RZ ;  /* 0x000000ff0e0e9210 */ /* 0x000fe40007ffe1ff */
[----:B------:R-:W-:-:S04]  /*01f0*/  @!P2 LOP3.LUT R14, RZ, R15, RZ, 0x33, !PT ;  /* 0x0000000fff0ea212 */ /* 0x000fc800078e33ff */
[-C--:B------:R-:W-:Y:S02]  /*0200*/  IABS R5, R14.reuse ;  /* 0x0000000e00057213 */ /* 0x080fe40000000000 */
[-C--:B------:R-:W-:Y:S02]  /*0210*/  IABS R8, R14.reuse ;  /* 0x0000000e00087213 */ /* 0x080fe40000000000 */
[----:B------:R-:W0:Y:S01]  /*0220*/  I2F.RP R0, R5 ;  /* 0x0000000500007306 */ /* 0x000e220000209400 */
[----:B------:R-:W-:-:S07]  /*0230*/  LOP3.LUT R16, RZ, R14, RZ, 0x33, !PT ;  /* 0x0000000eff107212 */ /* 0x000fce00078e33ff */
[----:B0-----:R-:W0:Y:S02]  /*0240*/  MUFU.RCP R0, R0 ;  /* 0x0000000000007308 */ /* 0x001e240000001000 */
[----:B0-----:R-:W-:Y:S02]  /*0250*/  VIADD R2, R0, 0xffffffe ;  /* 0x0ffffffe00027836 */ /* 0x001fe40000000000 */
[----:B------:R-:W-:-:S04]  /*0260*/  IMAD.MOV R0, RZ, RZ, -R8 ;  /* 0x000000ffff007224 */ /* 0x000fc800078e0a08 */
[----:B------:R0:W1:Y:S02]  /*0270*/  F2I.FTZ.U32.TRUNC.NTZ R3, R2 ;  /* 0x0000000200037305 */ /* 0x000064000021f000 */
[----:B0-----:R-:W-:Y:S01]  /*0280*/  HFMA2 R2, -RZ, RZ, 0, 0 ;  /* 0x00000000ff027431 */ /* 0x001fe200000001ff */
[----:B-1----:R-:W-:-:S05]  /*0290*/  IADD3 R4, PT, PT, RZ, -R3, RZ ;  /* 0x80000003ff047210 */ /* 0x002fca0007ffe0ff */
[----:B------:R-:W-:Y:S02]  /*02a0*/  IMAD R7, R4, R5, RZ ;  /* 0x0000000504077224 */ /* 0x000fe400078e02ff */
[----:B------:R-:W-:Y:S02]  /*02b0*/  IMAD.MOV.U32 R4, RZ, RZ, R6 ;  /* 0x000000ffff047224 */ /* 0x000fe400078e0006 */
[----:B------:R-:W-:-:S06]  /*02c0*/  IMAD.HI.U32 R3, R3, R7, R2 ;  /* 0x0000000703037227 */ /* 0x000fcc00078e0002 */
[----:B------:R-:W-:-:S04]  /*02d0*/  IMAD.HI.U32 R3, R3, R4, RZ ;  /* 0x0000000403037227 */ /* 0x000fc800078e00ff */
[----:B------:R-:W-:-:S05]  /*02e0*/  IMAD R0, R3, R0, R4 ;  /* 0x0000000003007224 */ /* 0x000fca00078e0204 */
[----:B------:R-:W-:-:S13]  /*02f0*/  ISETP.GT.U32.AND P2, PT, R5, R0, PT ;  /* 0x000000000500720c */ /* 0x000fda0003f44070 */
[----:B------:R-:W-:Y:S01]  /*0300*/  @!P2 IADD3 R0, PT, PT, R0, -R5, RZ ;  /* 0x800000050000a210 */ /* 0x000fe20007ffe0ff */
[----:B------:R-:W-:-:S03]  /*0310*/  @!P2 VIADD R3, R3, 0x1 ;  /* 0x000000010303a836 */ /* 0x000fc60000000000 */
[----:B------:R-:W-:Y:S02]  /*0320*/  ISETP.GE.U32.AND P1, PT, R0, R5, PT ;  /* 0x000000050000720c */ /* 0x000fe40003f26070 */
[----:B------:R-:W-:-:S04]  /*0330*/  LOP3.LUT R0, R29, R14, RZ, 0x3c, !PT ;  /* 0x0000000e1d007212 */ /* 0x000fc800078e3cff */
[----:B------:R-:W-:-:S07]  /*0340*/  ISETP.GE.AND P0, PT, R0, RZ, PT ;  /* 0x000000ff0000720c */ /* 0x000fce0003f06270 */
[----:B------:R-:W-:Y:S02]  /*0350*/  @P1 IADD3 R3, PT, PT, R3, 0x1, RZ ;  /* 0x0000000103031810 */ /* 0x000fe40007ffe0ff */
[----:B------:R-:W-:-:S04]  /*0360*/  ISETP.NE.AND P1, PT, R14, RZ, PT ;  /* 0x000000ff0e00720c */ /* 0x000fc80003f25270 */
[----:B------:R-:W-:-:S05]  /*0370*/  @!P0 IMAD.MOV R3, RZ, RZ, -R3 ;  /* 0x000000ffff038224 */ /* 0x000fca00078e0a03 */
[----:B------:R-:W-:-:S04]  /*0380*/  SEL R0, R16, R3, !P1 ;  /* 0x0000000310007207 */ /* 0x000fc80004800000 */
[----:B------:R-:W-:-:S04]  /*0390*/  ISETP.NE.AND P0, PT, R0, UR4, PT ;  /* 0x0000000400007c0c */ /* 0x000fc8000bf05270 */
[----:B------:R-:W-:-:S13]  /*03a0*/  ISETP.EQ.OR P0, PT, R0, RZ, !P0 ;  /* 0x000000ff0000720c */ /* 0x000fda0004702670 */
[----:B------:R-:W-:Y:S05]  /*03b0*/  @P0 EXIT ;  /* 0x000000000000094d */ /* 0x000fea0003800000 */
[----:B------:R-:W0:Y:S01]  /*03c0*/  S2R R17, SR_TID.X ;  /* 0x0000000000117919 */ /* 0x000e220000002100 */
[----:B------:R-:W1:Y:S01]  /*03d0*/  LDC.64 R4, c[0x0][0x3c0] ;  /* 0x0000f000ff047b82 */ /* 0x000e620000000a00 */
[----:B------:R-:W-:Y:S01]  /*03e0*/  IMAD R21, R15, R29, RZ ;  /* 0x0000001d0f157224 */ /* 0x000fe200078e02ff */
[----:B------:R-:W2:Y:S01]  /*03f0*/  LDCU.64 UR6, c[0x0][0x358] ;  /* 0x00006b00ff0677ac */ /* 0x000ea20008000a00 */
[----:B------:R-:W-:-:S03]  /*0400*/  IMAD R8, R18, UR5, RZ ;  /* 0x0000000512087c24 */ /* 0x000fc6000f8e02ff */
[----:B0-----:R-:W-:-:S04]  /*0410*/  IADD3 R13, PT, PT, R21, R17, RZ ;  /* 0x00000011150d7210 */ /* 0x001fc80007ffe0ff */
[----:B------:R-:W-:Y:S01]  /*0420*/  IADD3 R11, PT, PT, -R8, R13, RZ ;  /* 0x0000000d080b7210 */ /* 0x000fe20007ffe1ff */
[----:B-1----:R-:W-:-:S04]  /*0430*/  IMAD.WIDE.U32 R2, R13, 0x4, R4 ;  /* 0x000000040d027825 */ /* 0x002fc800078e0004 */
[----:B------:R-:W-:Y:S01]  /*0440*/  IMAD.IADD R7, R13, 0x1, -R18 ;  /* 0x000000010d077824 */ /* 0x000fe200078e0a12 */
[----:B--2---:R-:W2:Y:S01]  /*0450*/  LDG.E R23, desc[UR6][R2.64] ;  /* 0x0000000602177981 */ /* 0x004ea2000c1e1900 */
[----:B------:R-:W-:-:S04]  /*0460*/  IMAD.WIDE R18, R18, 0x4, R2 ;  /* 0x0000000412127825 */ /* 0x000fc800078e0202 */
[----:B------:R-:W-:Y:S01]  /*0470*/  IMAD.WIDE R6, R7, 0x4, R4 ;  /* 0x0000000407067825 */ /* 0x000fe200078e0204 */
[----:B------:R0:W3:Y:S03]  /*0480*/  LDG.E R27, desc[UR6][R18.64] ;  /* 0x00000006121b7981 */ /* 0x0000e6000c1e1900 */
[----:B------:R-:W-:Y:S02]  /*0490*/  IMAD.WIDE R8, R8, 0x4, R2 ;  /* 0x0000000408087825 */ /* 0x000fe400078e0202 */
[----:B------:R-:W4:Y:S02]  /*04a0*/  LDG.E R7, desc[UR6][R6.64] ;  /* 0x0000000606077981 */ /* 0x000f24000c1e1900 */
[----:B------:R-:W-:Y:S02]  /*04b0*/  IMAD.WIDE R10, R11, 0x4, R4 ;  /* 0x000000040b0a7825 */ /* 0x000fe400078e0204 */
[----:B------:R-:W5:Y:S04]  /*04c0*/  LDG.E R8, desc[UR6][R8.64] ;  /* 0x0000000608087981 */ /* 0x000f68000c1e1900 */
[----:B------:R1:W5:Y:S01]  /*04d0*/  LDG.E R11, desc[UR6][R10.64] ;  /* 0x000000060a0b7981 */ /* 0x000362000c1e1900 */
[----:B------:R-:W1:Y:S01]  /*04e0*/  I2F.U32.RP R12, R14 ;  /* 0x0000000e000c7306 */ /* 0x000e620000209000 */
[----:B------:R-:W-:Y:S01]  /*04f0*/  IADD3 R20, PT, PT, RZ, -R14, RZ ;  /* 0x8000000eff147210 */ /* 0x000fe20007ffe0ff */
[----:B------:R-:W1:Y:S01]  /*0500*/  S2UR UR4, SR_CTAID.Y ;  /* 0x00000000000479c3 */ /* 0x000e620000002600 */
[----:B0-----:R-:W0:Y:S07]  /*0510*/  S2R R19, SR_CgaCtaId ;  /* 0x0000000000137919 */ /* 0x001e2e0000008800 */
[----:B-1----:R-:W1:Y:S01]  /*0520*/  LDC R10, c[0x0][0x3d8] ;  /* 0x0000f600ff0a7b82 */ /* 0x002e620000000800 */
[----:B------:R-:W0:Y:S02]  /*0530*/  MUFU.RCP R12, R12 ;  /* 0x0000000c000c7308 */ /* 0x000e240000001000 */
[----:B0-----:R-:W-:-:S06]  /*0540*/  VIADD R24, R12, 0xffffffe ;  /* 0x0ffffffe0c187836 */ /* 0x001fcc0000000000 */
[----:B------:R0:W1:Y:S02]  /*0550*/  F2I.FTZ.U32.TRUNC.NTZ R25, R24 ;  /* 0x0000001800197305 */ /* 0x000064000021f000 */
[----:B0-----:R-:W-:Y:S02]  /*0560*/  IMAD.MOV.U32 R24, RZ, RZ, RZ ;  /* 0x000000ffff187224 */ /* 0x001fe400078e00ff */
[----:B-1----:R-:W-:-:S04]  /*0570*/  IMAD R20, R20, R25, RZ ;  /* 0x0000001914147224 */ /* 0x002fc800078e02ff */
[----:B------:R-:W-:-:S06]  /*0580*/  IMAD.HI.U32 R6, R25, R20, R24 ;  /* 0x0000001419067227 */ /* 0x000fcc00078e0018 */
[----:B------:R-:W-:-:S05]  /*0590*/  IMAD.HI.U32 R6, R6, R29, RZ ;  /* 0x0000001d06067227 */ /* 0x000fca00078e00ff */
[----:B------:R-:W-:-:S05]  /*05a0*/  IADD3 R6, PT, PT, -R6, RZ, RZ ;  /* 0x000000ff06067210 */ /* 0x000fca0007ffe1ff */
[----:B------:R-:W-:-:S05]  /*05b0*/  IMAD R29, R14, R6, R29 ;  /* 0x000000060e1d7224 */ /* 0x000fca00078e021d */
[----:B------:R-:W-:Y:S02]  /*05c0*/  ISETP.GE.U32.AND P0, PT, R29, R14, PT ;  /* 0x0000000e1d00720c */ /* 0x000fe40003f06070 */
[----:B------:R-:W-:Y:S02]  /*05d0*/  IADD3 R9, PT, PT, R17, UR4, R10 ;  /* 0x0000000411097c10 */ /* 0x000fe4000fffe00a */
[----:B------:R-:W-:-:S03]  /*05e0*/  MOV R6, 0x400 ;  /* 0x0000040000067802 */ /* 0x000fc60000000f00 */
[----:B------:R-:W-:Y:S01]  /*05f0*/  IMAD.IADD R9, R0, 0x1, R9 ;  /* 0x0000000100097824 */ /* 0x000fe200078e0209 */
[----:B------:R-:W-:-:S05]  /*0600*/  LEA R18, R19, R6, 0x18 ;  /* 0x0000000613127211 */ /* 0x000fca00078ec0ff */
[----:B------:R-:W-:Y:S01]  /*0610*/  @P0 IMAD.IADD R29, R29, 0x1, -R14 ;  /* 0x000000011d1d0824 */ /* 0x000fe200078e0a0e */
[----:B------:R-:W-:Y:S02]  /*0620*/  LOP3.LUT R9, R9, 0x1, RZ, 0xc0, !PT ;  /* 0x0000000109097812 */ /* 0x000fe400078ec0ff */
[----:B------:R-:W-:Y:S02]  /*0630*/  LEA R6, R15, R18, 0x4 ;  /* 0x000000120f067211 */ /* 0x000fe400078e20ff */
[----:B------:R-:W-:Y:S02]  /*0640*/  ISETP.GE.U32.AND P0, PT, R29, R14, PT ;  /* 0x0000000e1d00720c */ /* 0x000fe40003f06070 */
[----:B------:R-:W-:Y:S02]  /*0650*/  LEA R18, R17, R18, 0x2 ;  /* 0x0000001211127211 */ /* 0x000fe400078e10ff */
[----:B------:R-:W-:Y:S01]  /*0660*/  ISETP.NE.U32.AND P2, PT, R9, 0x1, PT ;  /* 0x000000010900780c */ /* 0x000fe20003f45070 */
[----:B------:R-:W-:Y:S01]  /*0670*/  IMAD R0, R17, 0x4, R6 ;  /* 0x0000000411007824 */ /* 0x000fe200078e0206 */
[C---:B------:R-:W-:Y:S01]  /*0680*/  LEA R19, R15.reuse, R18, 0x3 ;  /* 0x000000120f137211 */ /* 0x040fe200078e18ff */
[----:B------:R-:W-:-:S03]  /*0690*/  IMAD R12, R15, 0x4, R18 ;  /* 0x000000040f0c7824 */ /* 0x000fc600078e0212 */
[----:B------:R-:W-:Y:S02]  /*06a0*/  LEA R20, R15, R19, 0x2 ;  /* 0x000000130f147211 */ /* 0x000fe400078e10ff */
[----:B------:R-:W-:Y:S01]  /*06b0*/  ISETP.NE.U32.AND P1, PT, R14, RZ, PT ;  /* 0x000000ff0e00720c */ /* 0x000fe20003f25070 */
[----:B------:R-:W-:-:S05]  /*06c0*/  @P0 IMAD.IADD R29, R29, 0x1, -R14 ;  /* 0x000000011d1d0824 */ /* 0x000fca00078e0a0e */
[----:B------:R-:W-:Y:S01]  /*06d0*/  SEL R29, R16, R29, !P1 ;  /* 0x0000001d101d7207 */ /* 0x000fe20004800000 */
[----:B--2---:R0:W-:Y:S04]  /*06e0*/  STS [R0+0x4], R23 ;  /* 0x0000041700007388 */ /* 0x0041e80000000800 */
[----:B---3--:R0:W-:Y:S04]  /*06f0*/  STS [R18], R27 ;  /* 0x0000001b12007388 */ /* 0x0081e80000000800 */
[----:B----4-:R0:W-:Y:S04]  /*0700*/  STS [R12], R7 ;  /* 0x000000070c007388 */ /* 0x0101e80000000800 */
[----:B-----5:R0:W-:Y:S04]  /*0710*/  STS [R19], R8 ;  /* 0x0000000813007388 */ /* 0x0201e80000000800 */
[----:B------:R0:W-:Y:S01]  /*0720*/  STS [R20], R11 ;  /* 0x0000000b14007388 */ /* 0x0001e20000000800 */
[----:B------:R-:W-:Y:S05]  /*0730*/  @!P2 EXIT ;  /* 0x000000000000a94d */ /* 0x000fea0003800000 */
[----:B------:R-:W-:Y:S02]  /*0740*/  ISETP.NE.AND P0, PT, R29, RZ, PT ;  /* 0x000000ff1d00720c */ /* 0x000fe40003f05270 */
[----:B0-----:R-:W-:-:S11]  /*0750*/  LEA R7, R15, R6, 0x2 ;  /* 0x000000060f077211 */ /* 0x001fd600078e10ff */
[----:B------:R-:W-:Y:S05]  /*0760*/  @P0 BRA `(.L_x_0) ;  /* 0x0000000000380947 */ /* 0x000fea0003800000 */
[----:B------:R-:W-:-:S13]  /*0770*/  ISETP.NE.AND P0, PT, R14, 0x1, PT ;  /* 0x000000010e00780c */ /* 0x000fda0003f05270 */
[----:B------:R-:W-:Y:S05]  /*0780*/  @P0 BRA `(.L_x_1) ;  /* 0x0000000000140947 */ /* 0x000fea0003800000 */
[----:B------:R-:W-:-:S04]  /*0790*/  IADD3 R4, PT, PT, R15, -0x1, RZ ;  /* 0xffffffff0f047810 */ /* 0x000fc80007ffe0ff */
[----:B------:R-:W-:-:S04]  /*07a0*/  ISETP.NE.AND P0, PT, R17, R4, PT ;  /* 0x000000041100720c */ /* 0x000fc80003f05270 */
[----:B------:R-:W-:-:S13]  /*07b0*/  ISETP.EQ.OR P0, PT, R17, RZ, !P0 ;  /* 0x000000ff1100720c */ /* 0x000fda0004702670 */
[----:B------:R-:W-:Y:S05]  /*07c0*/  @P0 EXIT ;  /* 0x000000000000094d */ /* 0x000fea0003800000 */
[----:B------:R-:W-:Y:S05]  /*07d0*/  BRA `(.L_x_2) ;  /* 0x00000000005c7947 */ /* 0x000fea0003800000 */
.L_x_1:
[----:B------:R-:W-:-:S04]  /*07e0*/  IMAD.IADD R15, R21, 0x1, R15 ;  /* 0x00000001150f7824 */ /* 0x000fc800078e020f */
[----:B------:R-:W-:-:S06]  /*07f0*/  IMAD.WIDE.U32 R4, R15, 0x4, R4 ;  /* 0x000000040f047825 */ /* 0x000fcc00078e0004 */
[----:B------:R-:W2:Y:S01]  /*0800*/  LDG.E R4, desc[UR6][R4.64] ;  /* 0x0000000604047981 */ /* 0x000ea2000c1e1900 */
[----:B------:R-:W-:-:S03]  /*0810*/  ISETP.NE.AND P0, PT, R17, RZ, PT ;  /* 0x000000ff1100720c */ /* 0x000fc60003f05270 */
[----:B--2---:R0:W-:Y:S10]  /*0820*/  STS [R7+0x4], R4 ;  /* 0x0000040407007388 */ /* 0x0041f40000000800 */
[----:B------:R-:W-:Y:S05]  /*0830*/  @!P0 EXIT ;  /* 0x000000000000894d */ /* 0x000fea0003800000 */
[----:B------:R-:W-:Y:S05]  /*0840*/  BRA `(.L_x_2) ;  /* 0x0000000000407947 */ /* 0x000fea0003800000 */
.L_x_0:
[----:B------:R-:W-:-:S04]  /*0850*/  IADD3 R14, PT, PT, R14, -0x1, RZ ;  /* 0xffffffff0e0e7810 */ /* 0x000fc80007ffe0ff */
[----:B------:R-:W-:-:S13]  /*0860*/  ISETP.NE.AND P0, PT, R29, R14, PT ;  /* 0x0000000e1d00720c */ /* 0x000fda0003f05270 */
[----:B------:R-:W-:Y:S05]  /*0870*/  @P0 BRA `(.L_x_3) ;  /* 0x00000000001c0947 */ /* 0x000fea0003800000 */
[----:B------:R-:W-:-:S06]  /*0880*/  IMAD.WIDE.U32 R4, R21, 0x4, R4 ;  /* 0x0000000415047825 */ /* 0x000fcc00078e0004 */
[----:B------:R-:W2:Y:S01]  /*0890*/  LDG.E R5, desc[UR6][R4.64+-0x4] ;  /* 0xfffffc0604057981 */ /* 0x000ea2000c1e1900 */
[----:B------:R-:W-:-:S04]  /*08a0*/  IADD3 R8, PT, PT, R15, -0x1, RZ ;  /* 0xffffffff0f087810 */ /* 0x000fc80007ffe0ff */
[----:B------:R-:W-:Y:S01]  /*08b0*/  ISETP.NE.AND P0, PT, R17, R8, PT ;  /* 0x000000081100720c */ /* 0x000fe20003f05270 */
[----:B--2---:R0:W-:-:S12]  /*08c0*/  STS [R6], R5 ;  /* 0x0000000506007388 */ /* 0x0041d80000000800 */
[----:B------:R-:W-:Y:S05]  /*08d0*/  @!P0 EXIT ;  /* 0x000000000000894d */ /* 0x000fea0003800000 */
[----:B------:R-:W-:Y:S05]  /*08e0*/  BRA `(.L_x_2) ;  /* 0x0000000000187947 */ /* 0x000fea0003800000 */
.L_x_3:
[----:B------:R-:W-:-:S04]  /*08f0*/  IMAD.WIDE.U32 R8, R21, 0x4, R4 ;  /* 0x0000000415087825 */ /* 0x000fc800078e0004 */
[----:B------:R-:W-:Y:S02]  /*0900*/  IMAD.WIDE R4, R15, 0x4, R8 ;  /* 0x000000040f047825 */ /* 0x000fe400078e0208 */
[----:B------:R-:W2:Y:S04]  /*0910*/  LDG.E R9, desc[UR6][R8.64+-0x4] ;  /* 0xfffffc0608097981 */ /* 0x000ea8000c1e1900 */
[----:B------:R-:W3:Y:S04]  /*0920*/  LDG.E R4, desc[UR6][R4.64] ;  /* 0x0000000604047981 */ /* 0x000ee8000c1e1900 */
[----:B--2---:R1:W-:Y:S04]  /*0930*/  STS [R6], R9 ;  /* 0x0000000906007388 */ /* 0x0043e80000000800 */
[----:B---3--:R1:W-:Y:S02]  /*0940*/  STS [R7+0x4], R4 ;  /* 0x0000040407007388 */ /* 0x0083e40000000800 */
.L_x_2:
[----:B------:R-:W2:Y:S08]  /*0950*/  LDC.64 R10, c[0x0][0x398] ;  /* 0x0000e600ff0a7b82 */ /* 0x000eb00000000a00 */
[----:B------:R-:W-:Y:S06]  /*0960*/  BAR.SYNC.DEFER_BLOCKING 0x0 ;  /* 0x0000000000007b1d */ /* 0x000fec0000010000 */
[----:B------:R-:W3:Y:S02]  /*0970*/  LDCU UR4, c[0x0][0x3b8] ;  /* 0x00007700ff0477ac */ /* 0x000ee40008000800 */
[----:B------:R-:W4:Y:S08]  /*0980*/  LDC.64 R22, c[0x0][0x388] ;  /* 0x0000e200ff167b82 */ /* 0x000f300000000a00 */
[----:B------:R-:W5:Y:S08]  /*0990*/  LDC.64 R16, c[0x0][0x380] ;  /* 0x0000e000ff107b82 */ /* 0x000f700000000a00 */
[----:B------:R-:W3:Y:S01]  /*09a0*/  LDC.64 R14, c[0x0][0x390] ;  /* 0x0000e400ff0e7b82 */ /* 0x000ee20000000a00 */
[C---:B--2---:R-:W-:Y:S01]  /*09b0*/  IMAD.WIDE.U32 R10, R13.reuse, 0x4, R10 ;  /* 0x000000040d0a7825 */ /* 0x044fe200078e000a */
[----:B------:R-:W-:Y:S05]  /*09c0*/  LDS R19, [R19] ;  /* 0x0000000013137984 */ /* 0x000fea0000000800 */
[----:B------:R-:W2:Y:S01]  /*09d0*/  LDG.E R10, desc[UR6][R10.64] ;  /* 0x000000060a0a7981 */ /* 0x000ea2000c1e1900 */
[----:B01----:R-:W0:Y:S01]  /*09e0*/  LDC.64 R4, c[0x0][0x3a8] ;  /* 0x0000ea00ff047b82 */ /* 0x003e220000000a00 */
[----:B----4-:R-:W-:-:S05]  /*09f0*/  IMAD.WIDE.U32 R22, R13, 0x4, R22 ;  /* 0x000000040d167825 */ /* 0x010fca00078e0016 */
[----:B------:R1:W4:Y:S02]  /*0a00*/  LDG.E R21, desc[UR6][R22.64] ;  /* 0x0000000616157981 */ /* 0x000324000c1e1900 */
[----:B------:R-:W0:Y:S08]  /*0a10*/  LDC.64 R6, c[0x0][0x3a0] ;  /* 0x0000e800ff067b82 */ /* 0x000e300000000a00 */
[----:B------:R-:W0:Y:S01]  /*0a20*/  LDC.64 R8, c[0x0][0x3b0] ;  /* 0x0000ec00ff087b82 */ /* 0x000e220000000a00 */
[C---:B-----5:R-:W-:Y:S01]  /*0a30*/  IMAD.WIDE.U32 R16, R13.reuse, 0x4, R16 ;  /* 0x000000040d107825 */ /* 0x060fe200078e0010 */
[----:B-1----:R-:W-:Y:S03]  /*0a40*/  LDS R22, [R0] ;  /* 0x0000000000167984 */ /* 0x002fe60000000800 */
[C---:B---3--:R-:W-:Y:S01]  /*0a50*/  IMAD.WIDE.U32 R14, R13.reuse, 0x4, R14 ;  /* 0x000000040d0e7825 */ /* 0x048fe200078e000e */
[----:B------:R-:W2:Y:S03]  /*0a60*/  LDS R23, [R12] ;  /* 0x000000000c177984 */ /* 0x000ea60000000800 */
[C---:B0-----:R-:W-:Y:S01]  /*0a70*/  IMAD.WIDE.U32 R4, R13.reuse, 0x4, R4 ;  /* 0x000000040d047825 */ /* 0x041fe200078e0004 */
[----:B------:R0:W3:Y:S04]  /*0a80*/  LDG.E R16, desc[UR6][R16.64] ;  /* 0x0000000610107981 */ /* 0x0000e8000c1e1900 */
[----:B------:R1:W5:Y:S01]  /*0a90*/  LDG.E R14, desc[UR6][R14.64] ;  /* 0x000000060e0e7981 */ /* 0x000362000c1e1900 */
[----:B------:R-:W-:-:S03]  /*0aa0*/  IMAD.WIDE.U32 R6, R13, 0x4, R6 ;  /* 0x000000040d067825 */ /* 0x000fc600078e0006 */
[----:B------:R-:W5:Y:S04]  /*0ab0*/  LDG.E R4, desc[UR6][R4.64] ;  /* 0x0000000604047981 */ /* 0x000f68000c1e1900 */
[----:B------:R-:W5:Y:S01]  /*0ac0*/  LDG.E R6, desc[UR6][R6.64] ;  /* 0x0000000606067981 */ /* 0x000f62000c1e1900 */
[----:B------:R-:W-:-:S03]  /*0ad0*/  IMAD.WIDE.U32 R8, R13, 0x4, R8 ;  /* 0x000000040d087825 */ /* 0x000fc600078e0008 */
[----:B------:R-:W3:Y:S04]  /*0ae0*/  LDS R11, [R0+0x8] ;  /* 0x00000800000b7984 */ /* 0x000ee80000000800 */
[----:B------:R-:W5:Y:S04]  /*0af0*/  LDG.E R9, desc[UR6][R8.64] ;  /* 0x0000000608097981 */ /* 0x000f68000c1e1900 */
[----:B------:R-:W5:Y:S04]  /*0b00*/  LDS R13, [R18] ;  /* 0x00000000120d7984 */ /* 0x000f680000000800 */
[----:B0-----:R-:W0:Y:S04]  /*0b10*/  LDS R17, [R20] ;  /* 0x0000000014117984 */ /* 0x001e280000000800 */
[----:B-1----:R-:W1:Y:S01]  /*0b20*/  LDS R15, [R0+0x4] ;  /* 0x00000400000f7984 */ /* 0x002e620000000800 */
[----:B--2---:R-:W-:Y:S01]  /*0b30*/  FMUL R23, R10, R23 ;  /* 0x000000170a177220 */ /* 0x004fe20000400000 */
[----:B----4-:R-:W-:-:S04]  /*0b40*/  FMUL R21, R21, R22 ;  /* 0x0000001615157220 */ /* 0x010fc80000400000 */
[----:B---3--:R-:W-:Y:S01]  /*0b50*/  FFMA R11, R16, R11, R21 ;  /* 0x0000000b100b7223 */ /* 0x008fe20000000015 */
[----:B-----5:R-:W-:Y:S01]  /*0b60*/  FFMA R14, R14, R13, R23 ;  /* 0x0000000d0e0e7223 */ /* 0x020fe20000000017 */
[----:B0-----:R-:W-:-:S03]  /*0b70*/  FMUL R17, R4, R17 ;  /* 0x0000001104117220 */ /* 0x001fc60000400000 */
[----:B------:R-:W-:Y:S01]  /*0b80*/  FADD R11, R11, R14 ;  /* 0x0000000e0b0b7221 */ /* 0x000fe20000000000 */
[----:B------:R-:W-:-:S04]  /*0b90*/  FFMA R6, R6, R19, R17 ;  /* 0x0000001306067223 */ /* 0x000fc80000000011 */
[----:B------:R-:W-:-:S04]  /*0ba0*/  FADD R6, R11, R6 ;  /* 0x000000060b067221 */ /* 0x000fc80000000000 */
[----:B------:R-:W-:-:S04]  /*0bb0*/  FADD R6, R6, -R9 ;  /* 0x8000000906067221 */ /* 0x000fc80000000000 */
[----:B-1----:R-:W-:-:S05]  /*0bc0*/  FFMA R15, R15, UR4, R6 ;  /* 0x000000040f0f7c23 */ /* 0x002fca0008000006 */
[----:B------:R-:W-:Y:S04]  /*0bd0*/  STG.E desc[UR6][R2.64], R15 ;  /* 0x0000000f02007986 */ /* 0x000fe8000c101906 */
[----:B------:R-:W-:Y:S01]  /*0be0*/  STS [R0+0x4], R15 ;  /* 0x0000040f00007388 */ /* 0x000fe20000000800 */
[----:B------:R-:W-:Y:S05]  /*0bf0*/  EXIT ;  /* 0x000000000000794d */ /* 0x000fea0003800000 */
.L_x_4:
[----:B------:R-:W-:-:S00]  /*0c00*/  BRA `(.L_x_4) ;  /* 0xfffffffc00fc7947 */ /* 0x000fc0000383ffff */
[----:B------:R-:W-:-:S00]  /*0c10*/  NOP ;  /* 0x0000000000007918 */ /* 0x000fc00000000000 */
        /* <DEDUP_REMOVED lines=14> */
.L_x_5:


//--------------------- .nv.shared._ZN4QUIC22k_iter_red_black_multiEPfS0_S0_S0_S0_S0_S0_fS0_S0_iii --------------------------
	.section	.nv.shared._ZN4QUIC22k_iter_red_black_multiEPfS0_S0_S0_S0_S0_S0_fS0_S0_iii,"aw",@nobits
	.sectionflags	@""
	.align	16
	.zero		1024


//--------------------- .nv.shared.reserved.0     --------------------------
	.section	.nv.shared.reserved.0,"aw",@nobits
	.weak		__nv_reservedSMEM_offset_0_alias
	.size		__nv_reservedSMEM_offset_0_alias, 0, 64
	.other		__nv_reservedSMEM_offset_0_alias,@"STO_CUDA_RESERVED_SHARED STV_DEFAULT"
__nv_reservedSMEM_offset_0_alias:
	.zero		0
	.zero		64


//--------------------- .nv.constant0._ZN4QUIC22k_iter_red_black_multiEPfS0_S0_S0_S0_S0_S0_fS0_S0_iii --------------------------
	.section	.nv.constant0._ZN4QUIC22k_iter_red_black_multiEPfS0_S0_S0_S0_S0_S0_fS0_S0_iii,"a",@progbits
	.sectionflags	@""
	.align	4
.nv.constant0._ZN4QUIC22k_iter_red_black_multiEPfS0_S0_S0_S0_S0_S0_fS0_S0_iii:
	.zero		988


//--------------------- SYMBOLS --------------------------

	.type		.nv.reservedSmem.offset0,@object
	.size		.nv.reservedSmem.offset0,0x4
	.type		.nv.reservedSmem.cap,@object
	.size		.nv.reservedSmem.cap,0x4
